//
// Generated by NVIDIA NVVM Compiler
//
// Compiler Build ID: CL-36424714
// Cuda compilation tools, release 13.0, V13.0.88
// Based on NVVM 20.0.0
//

.version 9.0
.target sm_100
.address_size 64

	// .globl	_Z3addPi

.visible .entry _Z3addPi(
	.param .u64 .ptr .align 1 _Z3addPi_param_0
)
{
	.reg .b32 	%r<7>;
	.reg .b64 	%rd<5>;

	ld.param.u64 	%rd1, [_Z3addPi_param_0];
	cvta.to.global.u64 	%rd2, %rd1;
	mov.u32 	%r1, %ctaid.x;
	mov.u32 	%r2, %ntid.x;
	mov.u32 	%r3, %tid.x;
	mad.lo.s32 	%r4, %r1, %r2, %r3;
	mul.wide.s32 	%rd3, %r4, 4;
	add.s64 	%rd4, %rd2, %rd3;
	ld.global.u32 	%r5, [%rd4];
	shl.b32 	%r6, %r5, 1;
	st.global.u32 	[%rd4], %r6;
	ret;

}


// ===== COMPILED SASS (sm_100) =====

	.target	sm_100

	.elftype	@"ET_EXEC"


//--------------------- .note.nv.tkinfo           --------------------------
	.section	.note.nv.tkinfo,"",@"SHT_NOTE"
	.sectionflags	@"SHF_NOTE_NV_TKINFO"
	.tkinfo
        /*0018*/ 	.word	0x00000002
        /*0030*/ 	.string	""
        /*0030*/ 	.string	"ptxas"
        /*0030*/ 	.string	"Cuda compilation tools, release 13.0, V13.0.88"
        /*0030*/ 	.string	"Build cuda_13.0.r13.0/compiler.36424714_0"
        /*0030*/ 	.string	"-arch sm_100 -m 64 "



//--------------------- .note.nv.cuinfo           --------------------------
	.section	.note.nv.cuinfo,"",@"SHT_NOTE"
	.sectionflags	@"SHF_NOTE_NV_CUINFO"
        /*0018*/ 	.short	0x0002
        /*001a*/ 	.short	0x0064
        /*001c*/ 	.short	0x0082
	.zero		2


//--------------------- .nv.info                  --------------------------
	.section	.nv.info,"",@"SHT_CUDA_INFO"
	.align	4


	//----- nvinfo : EIATTR_REGCOUNT
	.align		4
        /*0000*/ 	.byte	0x04, 0x2f
        /*0002*/ 	.short	(.L_1 - .L_0)
	.align		4
.L_0:
        /*0004*/ 	.word	index@(_Z3addPi)
        /*0008*/ 	.word	0x00000008


	//----- nvinfo : EIATTR_FRAME_SIZE
	.align		4
.L_1:
        /*000c*/ 	.byte	0x04, 0x11
        /*000e*/ 	.short	(.L_3 - .L_2)
	.align		4
.L_2:
        /*0010*/ 	.word	index@(_Z3addPi)
        /*0014*/ 	.word	0x00000000


	//----- nvinfo : EIATTR_MIN_STACK_SIZE
	.align		4
.L_3:
        /*0018*/ 	.byte	0x04, 0x12
        /*001a*/ 	.short	(.L_5 - .L_4)
	.align		4
.L_4:
        /*001c*/ 	.word	index@(_Z3addPi)
        /*0020*/ 	.word	0x00000000
.L_5:


//--------------------- .nv.compat                --------------------------
	.section	.nv.compat,"",@"SHT_CUDA_COMPAT_INFO"
	.align	4
        /*0000*/ 	.byte	0x02, 0x09, 0x00, 0x00, 0x02, 0x02, 0x01, 0x00, 0x02, 0x05, 0x05, 0x00, 0x03, 0x07, 0x01, 0x01
        /*0010*/ 	.byte	0x02, 0x03, 0x00, 0x00, 0x02, 0x06, 0x01, 0x00, 0x04, 0x0b, 0x08, 0x00, 0x09, 0x00, 0x00, 0x00
        /*0020*/ 	.byte	0x00, 0x00, 0x00, 0x00


//--------------------- .nv.info._Z3addPi         --------------------------
	.section	.nv.info._Z3addPi,"",@"SHT_CUDA_INFO"
	.sectionflags	@""
	.align	4


	//----- nvinfo : EIATTR_CUDA_API_VERSION
	.align		4
        /*0000*/ 	.byte	0x04, 0x37
        /*0002*/ 	.short	(.L_7 - .L_6)
.L_6:
        /*0004*/ 	.word	0x00000082


	//----- nvinfo : EIATTR_KPARAM_INFO
	.align		4
.L_7:
        /*0008*/ 	.byte	0x04, 0x17
        /*000a*/ 	.short	(.L_9 - .L_8)
.L_8:
        /*000c*/ 	.word	0x00000000
        /*0010*/ 	.short	0x0000
        /*0012*/ 	.short	0x0000
        /*0014*/ 	.byte	0x00, 0xf5, 0x21, 0x00


	//----- nvinfo : EIATTR_SPARSE_MMA_MASK
	.align		4
.L_9:
        /*0018*/ 	.byte	0x03, 0x50
        /*001a*/ 	.short	0x0000


	//----- nvinfo : EIATTR_MAXREG_COUNT
	.align		4
        /*001c*/ 	.byte	0x03, 0x1b
        /*001e*/ 	.short	0x00ff


	//----- nvinfo : EIATTR_MERCURY_ISA_VERSION
	.align		4
        /*0020*/ 	.byte	0x03, 0x5f
        /*0022*/ 	.short	0x0101


	//----- nvinfo : EIATTR_VRC_CTA_INIT_COUNT
	.align		4
        /*0024*/ 	.byte	0x02, 0x4a
	.zero		1
	.zero		1


	//----- nvinfo : EIATTR_EXIT_INSTR_OFFSETS
	.align		4
        /*0028*/ 	.byte	0x04, 0x1c
        /*002a*/ 	.short	(.L_11 - .L_10)


	//   ....[0]....
.L_10:
        /*002c*/ 	.word	0x000000b0


	//----- nvinfo : EIATTR_CBANK_PARAM_SIZE
	.align		4
.L_11:
        /*0030*/ 	.byte	0x03, 0x19
        /*0032*/ 	.short	0x0008


	//----- nvinfo : EIATTR_PARAM_CBANK
	.align		4
        /*0034*/ 	.byte	0x04, 0x0a
        /*0036*/ 	.short	(.L_13 - .L_12)
	.align		4
.L_12:
        /*0038*/ 	.word	index@(.nv.constant0._Z3addPi)
        /*003c*/ 	.short	0x0380
        /*003e*/ 	.short	0x0008


	//----- nvinfo : EIATTR_SW_WAR
	.align		4
.L_13:
        /*0040*/ 	.byte	0x04, 0x36
        /*0042*/ 	.short	(.L_15 - .L_14)
.L_14:
        /*0044*/ 	.word	0x00000008
.L_15:


//--------------------- .nv.callgraph             --------------------------
	.section	.nv.callgraph,"",@"SHT_CUDA_CALLGRAPH"
	.align	4
	.sectionentsize	8
	.align		4
        /*0000*/ 	.word	0x00000000
	.align		4
        /*0004*/ 	.word	0xffffffff
	.align		4
        /*0008*/ 	.word	0x00000000
	.align		4
        /*000c*/ 	.word	0xfffffffe
	.align		4
        /*0010*/ 	.word	0x00000000
	.align		4
        /*0014*/ 	.word	0xfffffffd
	.align		4
        /*0018*/ 	.word	0x00000000
	.align		4
        /*001c*/ 	.word	0xfffffffc


//--------------------- .text._Z3addPi            --------------------------
	.section	.text._Z3addPi,"ax",@progbits
	.align	128
        .global         _Z3addPi
        .type           _Z3addPi,@function
        .size           _Z3addPi,(.L_x_1 - _Z3addPi)
        .other          _Z3addPi,@"STO_CUDA_ENTRY STV_DEFAULT"
_Z3addPi:
.text._Z3addPi:
[----:B------:R-:W-:Y:S01]  /*0000*/  LDC R1, c[0x0][0x37c] ;  /* 0x0000df00ff017b82 */ /* 0x000fe20000000800 */
[----:B------:R-:W0:Y:S07]  /*0010*/  S2R R0, SR_TID.X ;  /* 0x0000000000007919 */ /* 0x000e2e0000002100 */
[----:B------:R-:W0:Y:S01]  /*0020*/  S2UR UR6, SR_CTAID.X ;  /* 0x00000000000679c3 */ /* 0x000e220000002500 */
[----:B------:R-:W1:Y:S07]  /*0030*/  LDCU.64 UR4, c[0x0][0x358] ;  /* 0x00006b00ff0477ac */ /* 0x000e6e0008000a00 */
[----:B------:R-:W0:Y:S08]  /*0040*/  LDC R5, c[0x0][0x360] ;  /* 0x0000d800ff057b82 */ /* 0x000e300000000800 */
[----:B------:R-:W2:Y:S01]  /*0050*/  LDC.64 R2, c[0x0][0x380] ;  /* 0x0000e000ff027b82 */ /* 0x000ea20000000a00 */
[----:B0-----:R-:W-:-:S04]  /*0060*/  IMAD R5, R5, UR6, R0 ;  /* 0x0000000605057c24 */ /* 0x001fc8000f8e0200 */
[----:B--2---:R-:W-:-:S05]  /*0070*/  IMAD.WIDE R2, R5, 0x4, R2 ;  /* 0x0000000405027825 */ /* 0x004fca00078e0202 */
[----:B-1----:R-:W2:Y:S02]  /*0080*/  LDG.E R0, desc[UR4][R2.64] ;  /* 0x0000000402007981 */ /* 0x002ea4000c1e1900 */
[----:B--2---:R-:W-:-:S05]  /*0090*/  SHF.L.U32 R5, R0, 0x1, RZ ;  /* 0x0000000100057819 */ /* 0x004fca00000006ff */
[----:B------:R-:W-:Y:S01]  /*00a0*/  STG.E desc[UR4][R2.64], R5 ;  /* 0x0000000502007986 */ /* 0x000fe2000c101904 */
[----:B------:R-:W-:Y:S05]  /*00b0*/  EXIT ;  /* 0x000000000000794d */ /* 0x000fea0003800000 */
.L_x_0:
[----:B------:R-:W-:-:S00]  /*00c0*/  BRA `(.L_x_0) ;  /* 0xfffffffc00fc7947 */ /* 0x000fc0000383ffff */
[----:B------:R-:W-:-:S00]  /*00d0*/  NOP ;  /* 0x0000000000007918 */ /* 0x000fc00000000000 */
        /* <DEDUP_REMOVED lines=10> */
.L_x_1:


//--------------------- .nv.shared.reserved.0     --------------------------
	.section	.nv.shared.reserved.0,"aw",@nobits
	.weak		__nv_reservedSMEM_offset_0_alias
	.size		__nv_reservedSMEM_offset_0_alias, 0, 64
	.other		__nv_reservedSMEM_offset_0_alias,@"STO_CUDA_RESERVED_SHARED STV_DEFAULT"
__nv_reservedSMEM_offset_0_alias:
	.zero		0
	.zero		64


//--------------------- .nv.constant0._Z3addPi    --------------------------
	.section	.nv.constant0._Z3addPi,"a",@progbits
	.sectionflags	@""
	.align	4
.nv.constant0._Z3addPi:
	.zero		904


//--------------------- SYMBOLS --------------------------

	.type		.nv.reservedSmem.offset0,@object
	.size		.nv.reservedSmem.offset0,0x4
